//
// Generated by NVIDIA NVVM Compiler
//
// Compiler Build ID: CL-36424714
// Cuda compilation tools, release 13.0, V13.0.88
// Based on NVVM 20.0.0
//

.version 9.0
.target sm_100
.address_size 64

	// .globl	_Z16complexMulKernelP6float2PKS_S2_

.visible .entry _Z16complexMulKernelP6float2PKS_S2_(
	.param .u64 .ptr .align 1 _Z16complexMulKernelP6float2PKS_S2__param_0,
	.param .u64 .ptr .align 1 _Z16complexMulKernelP6float2PKS_S2__param_1,
	.param .u64 .ptr .align 1 _Z16complexMulKernelP6float2PKS_S2__param_2
)
{
	.reg .b32 	%r<2>;
	.reg .b32 	%f<12>;
	.reg .b64 	%rd<11>;

	ld.param.u64 	%rd1, [_Z16complexMulKernelP6float2PKS_S2__param_0];
	ld.param.u64 	%rd2, [_Z16complexMulKernelP6float2PKS_S2__param_1];
	ld.param.u64 	%rd3, [_Z16complexMulKernelP6float2PKS_S2__param_2];
	cvta.to.global.u64 	%rd4, %rd1;
	cvta.to.global.u64 	%rd5, %rd3;
	cvta.to.global.u64 	%rd6, %rd2;
	mov.u32 	%r1, %tid.x;
	mul.wide.u32 	%rd7, %r1, 8;
	add.s64 	%rd8, %rd6, %rd7;
	ld.global.v2.f32 	{%f1, %f2}, [%rd8];
	add.s64 	%rd9, %rd5, %rd7;
	ld.global.v2.f32 	{%f3, %f4}, [%rd9];
	mul.f32 	%f5, %f1, %f3;
	mul.f32 	%f6, %f2, %f4;
	sub.f32 	%f7, %f5, %f6;
	add.s64 	%rd10, %rd4, %rd7;
	st.global.f32 	[%rd10], %f7;
	ld.global.f32 	%f8, [%rd8];
	ld.global.f32 	%f9, [%rd9];
	mul.f32 	%f10, %f2, %f9;
	fma.rn.f32 	%f11, %f4, %f8, %f10;
	st.global.f32 	[%rd10+4], %f11;
	ret;

}


// ===== COMPILED SASS (sm_100) =====

	.target	sm_100

	.elftype	@"ET_EXEC"


//--------------------- .note.nv.tkinfo           --------------------------
	.section	.note.nv.tkinfo,"",@"SHT_NOTE"
	.sectionflags	@"SHF_NOTE_NV_TKINFO"
	.tkinfo
        /*0018*/ 	.word	0x00000002
        /*0030*/ 	.string	""
        /*0030*/ 	.string	"ptxas"
        /*0030*/ 	.string	"Cuda compilation tools, release 13.0, V13.0.88"
        /*0030*/ 	.string	"Build cuda_13.0.r13.0/compiler.36424714_0"
        /*0030*/ 	.string	"-arch sm_100 -m 64 "



//--------------------- .note.nv.cuinfo           --------------------------
	.section	.note.nv.cuinfo,"",@"SHT_NOTE"
	.sectionflags	@"SHF_NOTE_NV_CUINFO"
        /*0018*/ 	.short	0x0002
        /*001a*/ 	.short	0x0064
        /*001c*/ 	.short	0x0082
	.zero		2


//--------------------- .nv.info                  --------------------------
	.section	.nv.info,"",@"SHT_CUDA_INFO"
	.align	4


	//----- nvinfo : EIATTR_REGCOUNT
	.align		4
        /*0000*/ 	.byte	0x04, 0x2f
        /*0002*/ 	.short	(.L_1 - .L_0)
	.align		4
.L_0:
        /*0004*/ 	.word	index@(_Z16complexMulKernelP6float2PKS_S2_)
        /*0008*/ 	.word	0x00000012


	//----- nvinfo : EIATTR_FRAME_SIZE
	.align		4
.L_1:
        /*000c*/ 	.byte	0x04, 0x11
        /*000e*/ 	.short	(.L_3 - .L_2)
	.align		4
.L_2:
        /*0010*/ 	.word	index@(_Z16complexMulKernelP6float2PKS_S2_)
        /*0014*/ 	.word	0x00000000


	//----- nvinfo : EIATTR_MIN_STACK_SIZE
	.align		4
.L_3:
        /*0018*/ 	.byte	0x04, 0x12
        /*001a*/ 	.short	(.L_5 - .L_4)
	.align		4
.L_4:
        /*001c*/ 	.word	index@(_Z16complexMulKernelP6float2PKS_S2_)
        /*0020*/ 	.word	0x00000000
.L_5:


//--------------------- .nv.compat                --------------------------
	.section	.nv.compat,"",@"SHT_CUDA_COMPAT_INFO"
	.align	4
        /*0000*/ 	.byte	0x02, 0x09, 0x00, 0x00, 0x02, 0x02, 0x01, 0x00, 0x02, 0x05, 0x05, 0x00, 0x03, 0x07, 0x01, 0x01
        /*0010*/ 	.byte	0x02, 0x03, 0x00, 0x00, 0x02, 0x06, 0x01, 0x00, 0x04, 0x0b, 0x08, 0x00, 0x09, 0x00, 0x00, 0x00
        /*0020*/ 	.byte	0x00, 0x00, 0x00, 0x00


//--------------------- .nv.info._Z16complexMulKernelP6float2PKS_S2_ --------------------------
	.section	.nv.info._Z16complexMulKernelP6float2PKS_S2_,"",@"SHT_CUDA_INFO"
	.sectionflags	@""
	.align	4


	//----- nvinfo : EIATTR_CUDA_API_VERSION
	.align		4
        /*0000*/ 	.byte	0x04, 0x37
        /*0002*/ 	.short	(.L_7 - .L_6)
.L_6:
        /*0004*/ 	.word	0x00000082


	//----- nvinfo : EIATTR_KPARAM_INFO
	.align		4
.L_7:
        /*0008*/ 	.byte	0x04, 0x17
        /*000a*/ 	.short	(.L_9 - .L_8)
.L_8:
        /*000c*/ 	.word	0x00000000
        /*0010*/ 	.short	0x0002
        /*0012*/ 	.short	0x0010
        /*0014*/ 	.byte	0x00, 0xf5, 0x21, 0x00


	//----- nvinfo : EIATTR_KPARAM_INFO
	.align		4
.L_9:
        /*0018*/ 	.byte	0x04, 0x17
        /*001a*/ 	.short	(.L_11 - .L_10)
.L_10:
        /*001c*/ 	.word	0x00000000
        /*0020*/ 	.short	0x0001
        /*0022*/ 	.short	0x0008
        /*0024*/ 	.byte	0x00, 0xf5, 0x21, 0x00


	//----- nvinfo : EIATTR_KPARAM_INFO
	.align		4
.L_11:
        /*0028*/ 	.byte	0x04, 0x17
        /*002a*/ 	.short	(.L_13 - .L_12)
.L_12:
        /*002c*/ 	.word	0x00000000
        /*0030*/ 	.short	0x0000
        /*0032*/ 	.short	0x0000
        /*0034*/ 	.byte	0x00, 0xf5, 0x21, 0x00


	//----- nvinfo : EIATTR_SPARSE_MMA_MASK
	.align		4
.L_13:
        /*0038*/ 	.byte	0x03, 0x50
        /*003a*/ 	.short	0x0000


	//----- nvinfo : EIATTR_MAXREG_COUNT
	.align		4
        /*003c*/ 	.byte	0x03, 0x1b
        /*003e*/ 	.short	0x00ff


	//----- nvinfo : EIATTR_MERCURY_ISA_VERSION
	.align		4
        /*0040*/ 	.byte	0x03, 0x5f
        /*0042*/ 	.short	0x0101


	//----- nvinfo : EIATTR_VRC_CTA_INIT_COUNT
	.align		4
        /*0044*/ 	.byte	0x02, 0x4a
	.zero		1
	.zero		1


	//----- nvinfo : EIATTR_EXIT_INSTR_OFFSETS
	.align		4
        /*0048*/ 	.byte	0x04, 0x1c
        /*004a*/ 	.short	(.L_15 - .L_14)


	//   ....[0]....
.L_14:
        /*004c*/ 	.word	0x00000130


	//----- nvinfo : EIATTR_CBANK_PARAM_SIZE
	.align		4
.L_15:
        /*0050*/ 	.byte	0x03, 0x19
        /*0052*/ 	.short	0x0018


	//----- nvinfo : EIATTR_PARAM_CBANK
	.align		4
        /*0054*/ 	.byte	0x04, 0x0a
        /*0056*/ 	.short	(.L_17 - .L_16)
	.align		4
.L_16:
        /*0058*/ 	.word	index@(.nv.constant0._Z16complexMulKernelP6float2PKS_S2_)
        /*005c*/ 	.short	0x0380
        /*005e*/ 	.short	0x0018


	//----- nvinfo : EIATTR_SW_WAR
	.align		4
.L_17:
        /*0060*/ 	.byte	0x04, 0x36
        /*0062*/ 	.short	(.L_19 - .L_18)
.L_18:
        /*0064*/ 	.word	0x00000008
.L_19:


//--------------------- .nv.callgraph             --------------------------
	.section	.nv.callgraph,"",@"SHT_CUDA_CALLGRAPH"
	.align	4
	.sectionentsize	8
	.align		4
        /*0000*/ 	.word	0x00000000
	.align		4
        /*0004*/ 	.word	0xffffffff
	.align		4
        /*0008*/ 	.word	0x00000000
	.align		4
        /*000c*/ 	.word	0xfffffffe
	.align		4
        /*0010*/ 	.word	0x00000000
	.align		4
        /*0014*/ 	.word	0xfffffffd
	.align		4
        /*0018*/ 	.word	0x00000000
	.align		4
        /*001c*/ 	.word	0xfffffffc


//--------------------- .text._Z16complexMulKernelP6float2PKS_S2_ --------------------------
	.section	.text._Z16complexMulKernelP6float2PKS_S2_,"ax",@progbits
	.align	128
        .global         _Z16complexMulKernelP6float2PKS_S2_
        .type           _Z16complexMulKernelP6float2PKS_S2_,@function
        .size           _Z16complexMulKernelP6float2PKS_S2_,(.L_x_1 - _Z16complexMulKernelP6float2PKS_S2_)
        .other          _Z16complexMulKernelP6float2PKS_S2_,@"STO_CUDA_ENTRY STV_DEFAULT"
_Z16complexMulKernelP6float2PKS_S2_:
.text._Z16complexMulKernelP6float2PKS_S2_:
[----:B------:R-:W-:Y:S01]  /*0000*/  LDC R1, c[0x0][0x37c] ;  /* 0x0000df00ff017b82 */ /* 0x000fe20000000800 */
[----:B------:R-:W0:Y:S07]  /*0010*/  S2R R15, SR_TID.X ;  /* 0x00000000000f7919 */ /* 0x000e2e0000002100 */
[----:B------:R-:W0:Y:S01]  /*0020*/  LDC.64 R2, c[0x0][0x388] ;  /* 0x0000e200ff027b82 */ /* 0x000e220000000a00 */
[----:B------:R-:W1:Y:S07]  /*0030*/  LDCU.64 UR4, c[0x0][0x358] ;  /* 0x00006b00ff0477ac */ /* 0x000e6e0008000a00 */
[----:B------:R-:W2:Y:S08]  /*0040*/  LDC.64 R4, c[0x0][0x390] ;  /* 0x0000e400ff047b82 */ /* 0x000eb00000000a00 */
[----:B------:R-:W3:Y:S01]  /*0050*/  LDC.64 R6, c[0x0][0x380] ;  /* 0x0000e000ff067b82 */ /* 0x000ee20000000a00 */
[----:B0-----:R-:W-:-:S04]  /*0060*/  IMAD.WIDE.U32 R2, R15, 0x8, R2 ;  /* 0x000000080f027825 */ /* 0x001fc800078e0002 */
[C---:B--2---:R-:W-:Y:S01]  /*0070*/  IMAD.WIDE.U32 R4, R15.reuse, 0x8, R4 ;  /* 0x000000080f047825 */ /* 0x044fe200078e0004 */
[----:B-1----:R-:W2:Y:S04]  /*0080*/  LDG.E.64 R8, desc[UR4][R2.64] ;  /* 0x0000000402087981 */ /* 0x002ea8000c1e1b00 */
[----:B------:R-:W2:Y:S01]  /*0090*/  LDG.E.64 R10, desc[UR4][R4.64] ;  /* 0x00000004040a7981 */ /* 0x000ea2000c1e1b00 */
[----:B---3--:R-:W-:-:S04]  /*00a0*/  IMAD.WIDE.U32 R6, R15, 0x8, R6 ;  /* 0x000000080f067825 */ /* 0x008fc800078e0006 */
[----:B--2---:R-:W-:-:S04]  /*00b0*/  FMUL R13, R9, R11 ;  /* 0x0000000b090d7220 */ /* 0x004fc80000400000 */
[----:B------:R-:W-:-:S05]  /*00c0*/  FFMA R13, R8, R10, -R13 ;  /* 0x0000000a080d7223 */ /* 0x000fca000000080d */
[----:B------:R-:W-:Y:S04]  /*00d0*/  STG.E desc[UR4][R6.64], R13 ;  /* 0x0000000d06007986 */ /* 0x000fe8000c101904 */
[----:B------:R-:W2:Y:S04]  /*00e0*/  LDG.E R8, desc[UR4][R4.64] ;  /* 0x0000000404087981 */ /* 0x000ea8000c1e1900 */
[----:B------:R-:W3:Y:S01]  /*00f0*/  LDG.E R0, desc[UR4][R2.64] ;  /* 0x0000000402007981 */ /* 0x000ee2000c1e1900 */
[----:B--2---:R-:W-:-:S04]  /*0100*/  FMUL R8, R9, R8 ;  /* 0x0000000809087220 */ /* 0x004fc80000400000 */
[----:B---3--:R-:W-:-:S05]  /*0110*/  FFMA R11, R11, R0, R8 ;  /* 0x000000000b0b7223 */ /* 0x008fca0000000008 */
[----:B------:R-:W-:Y:S01]  /*0120*/  STG.E desc[UR4][R6.64+0x4], R11 ;  /* 0x0000040b06007986 */ /* 0x000fe2000c101904 */
[----:B------:R-:W-:Y:S05]  /*0130*/  EXIT ;  /* 0x000000000000794d */ /* 0x000fea0003800000 */
.L_x_0:
[----:B------:R-:W-:-:S00]  /*0140*/  BRA `(.L_x_0) ;  /* 0xfffffffc00fc7947 */ /* 0x000fc0000383ffff */
[----:B------:R-:W-:-:S00]  /*0150*/  NOP ;  /* 0x0000000000007918 */ /* 0x000fc00000000000 */
        /* <DEDUP_REMOVED lines=10> */
.L_x_1:


//--------------------- .nv.shared.reserved.0     --------------------------
	.section	.nv.shared.reserved.0,"aw",@nobits
	.weak		__nv_reservedSMEM_offset_0_alias
	.size		__nv_reservedSMEM_offset_0_alias, 0, 64
	.other		__nv_reservedSMEM_offset_0_alias,@"STO_CUDA_RESERVED_SHARED STV_DEFAULT"
__nv_reservedSMEM_offset_0_alias:
	.zero		0
	.zero		64


//--------------------- .nv.constant0._Z16complexMulKernelP6float2PKS_S2_ --------------------------
	.section	.nv.constant0._Z16complexMulKernelP6float2PKS_S2_,"a",@progbits
	.sectionflags	@""
	.align	4
.nv.constant0._Z16complexMulKernelP6float2PKS_S2_:
	.zero		920


//--------------------- SYMBOLS --------------------------

	.type		.nv.reservedSmem.offset0,@object
	.size		.nv.reservedSmem.offset0,0x4
